//
// Generated by NVIDIA NVVM Compiler
//
// Compiler Build ID: CL-36424714
// Cuda compilation tools, release 13.0, V13.0.88
// Based on NVVM 20.0.0
//

.version 9.0
.target sm_100
.address_size 64

	// .globl	_Z18addDefaultRoundingPKfS0_Pfi

.visible .entry _Z18addDefaultRoundingPKfS0_Pfi(
	.param .u64 .ptr .align 1 _Z18addDefaultRoundingPKfS0_Pfi_param_0,
	.param .u64 .ptr .align 1 _Z18addDefaultRoundingPKfS0_Pfi_param_1,
	.param .u64 .ptr .align 1 _Z18addDefaultRoundingPKfS0_Pfi_param_2,
	.param .u32 _Z18addDefaultRoundingPKfS0_Pfi_param_3
)
{
	.reg .pred 	%p<2>;
	.reg .b32 	%r<6>;
	.reg .b32 	%f<4>;
	.reg .b64 	%rd<11>;

	ld.param.u64 	%rd1, [_Z18addDefaultRoundingPKfS0_Pfi_param_0];
	ld.param.u64 	%rd2, [_Z18addDefaultRoundingPKfS0_Pfi_param_1];
	ld.param.u64 	%rd3, [_Z18addDefaultRoundingPKfS0_Pfi_param_2];
	ld.param.u32 	%r2, [_Z18addDefaultRoundingPKfS0_Pfi_param_3];
	mov.u32 	%r3, %tid.x;
	mov.u32 	%r4, %ctaid.x;
	mov.u32 	%r5, %ntid.x;
	mad.lo.s32 	%r1, %r4, %r5, %r3;
	setp.ge.s32 	%p1, %r1, %r2;
	@%p1 bra 	$L__BB0_2;
	cvta.to.global.u64 	%rd4, %rd1;
	cvta.to.global.u64 	%rd5, %rd2;
	cvta.to.global.u64 	%rd6, %rd3;
	mul.wide.s32 	%rd7, %r1, 4;
	add.s64 	%rd8, %rd4, %rd7;
	ld.global.f32 	%f1, [%rd8];
	add.s64 	%rd9, %rd5, %rd7;
	ld.global.f32 	%f2, [%rd9];
	add.f32 	%f3, %f1, %f2;
	add.s64 	%rd10, %rd6, %rd7;
	st.global.f32 	[%rd10], %f3;
$L__BB0_2:
	ret;

}
	// .globl	_Z21addRoundingTowardZeroPKfS0_Pfi
.visible .entry _Z21addRoundingTowardZeroPKfS0_Pfi(
	.param .u64 .ptr .align 1 _Z21addRoundingTowardZeroPKfS0_Pfi_param_0,
	.param .u64 .ptr .align 1 _Z21addRoundingTowardZeroPKfS0_Pfi_param_1,
	.param .u64 .ptr .align 1 _Z21addRoundingTowardZeroPKfS0_Pfi_param_2,
	.param .u32 _Z21addRoundingTowardZeroPKfS0_Pfi_param_3
)
{
	.reg .pred 	%p<2>;
	.reg .b32 	%r<6>;
	.reg .b32 	%f<4>;
	.reg .b64 	%rd<11>;

	ld.param.u64 	%rd1, [_Z21addRoundingTowardZeroPKfS0_Pfi_param_0];
	ld.param.u64 	%rd2, [_Z21addRoundingTowardZeroPKfS0_Pfi_param_1];
	ld.param.u64 	%rd3, [_Z21addRoundingTowardZeroPKfS0_Pfi_param_2];
	ld.param.u32 	%r2, [_Z21addRoundingTowardZeroPKfS0_Pfi_param_3];
	mov.u32 	%r3, %tid.x;
	mov.u32 	%r4, %ctaid.x;
	mov.u32 	%r5, %ntid.x;
	mad.lo.s32 	%r1, %r4, %r5, %r3;
	setp.ge.s32 	%p1, %r1, %r2;
	@%p1 bra 	$L__BB1_2;
	cvta.to.global.u64 	%rd4, %rd1;
	cvta.to.global.u64 	%rd5, %rd2;
	cvta.to.global.u64 	%rd6, %rd3;
	mul.wide.s32 	%rd7, %r1, 4;
	add.s64 	%rd8, %rd4, %rd7;
	ld.global.f32 	%f1, [%rd8];
	add.s64 	%rd9, %rd5, %rd7;
	ld.global.f32 	%f2, [%rd9];
	add.rz.f32 	%f3, %f1, %f2;
	add.s64 	%rd10, %rd6, %rd7;
	st.global.f32 	[%rd10], %f3;
$L__BB1_2:
	ret;

}


// ===== COMPILED SASS (sm_100) =====

	.target	sm_100

	.elftype	@"ET_EXEC"


//--------------------- .note.nv.tkinfo           --------------------------
	.section	.note.nv.tkinfo,"",@"SHT_NOTE"
	.sectionflags	@"SHF_NOTE_NV_TKINFO"
	.tkinfo
        /*0018*/ 	.word	0x00000002
        /*0030*/ 	.string	""
        /*0030*/ 	.string	"ptxas"
        /*0030*/ 	.string	"Cuda compilation tools, release 13.0, V13.0.88"
        /*0030*/ 	.string	"Build cuda_13.0.r13.0/compiler.36424714_0"
        /*0030*/ 	.string	"-arch sm_100 -m 64 "



//--------------------- .note.nv.cuinfo           --------------------------
	.section	.note.nv.cuinfo,"",@"SHT_NOTE"
	.sectionflags	@"SHF_NOTE_NV_CUINFO"
        /*0018*/ 	.short	0x0002
        /*001a*/ 	.short	0x0064
        /*001c*/ 	.short	0x0082
	.zero		2


//--------------------- .nv.info                  --------------------------
	.section	.nv.info,"",@"SHT_CUDA_INFO"
	.align	4


	//----- nvinfo : EIATTR_REGCOUNT
	.align		4
        /*0000*/ 	.byte	0x04, 0x2f
        /*0002*/ 	.short	(.L_1 - .L_0)
	.align		4
.L_0:
        /*0004*/ 	.word	index@(_Z18addDefaultRoundingPKfS0_Pfi)
        /*0008*/ 	.word	0x0000000c


	//----- nvinfo : EIATTR_FRAME_SIZE
	.align		4
.L_1:
        /*000c*/ 	.byte	0x04, 0x11
        /*000e*/ 	.short	(.L_3 - .L_2)
	.align		4
.L_2:
        /*0010*/ 	.word	index@(_Z18addDefaultRoundingPKfS0_Pfi)
        /*0014*/ 	.word	0x00000000


	//----- nvinfo : EIATTR_REGCOUNT
	.align		4
.L_3:
        /*0018*/ 	.byte	0x04, 0x2f
        /*001a*/ 	.short	(.L_5 - .L_4)
	.align		4
.L_4:
        /*001c*/ 	.word	index@(_Z21addRoundingTowardZeroPKfS0_Pfi)
        /*0020*/ 	.word	0x0000000c


	//----- nvinfo : EIATTR_FRAME_SIZE
	.align		4
.L_5:
        /*0024*/ 	.byte	0x04, 0x11
        /*0026*/ 	.short	(.L_7 - .L_6)
	.align		4
.L_6:
        /*0028*/ 	.word	index@(_Z21addRoundingTowardZeroPKfS0_Pfi)
        /*002c*/ 	.word	0x00000000


	//----- nvinfo : EIATTR_MIN_STACK_SIZE
	.align		4
.L_7:
        /*0030*/ 	.byte	0x04, 0x12
        /*0032*/ 	.short	(.L_9 - .L_8)
	.align		4
.L_8:
        /*0034*/ 	.word	index@(_Z21addRoundingTowardZeroPKfS0_Pfi)
        /*0038*/ 	.word	0x00000000


	//----- nvinfo : EIATTR_MIN_STACK_SIZE
	.align		4
.L_9:
        /*003c*/ 	.byte	0x04, 0x12
        /*003e*/ 	.short	(.L_11 - .L_10)
	.align		4
.L_10:
        /*0040*/ 	.word	index@(_Z18addDefaultRoundingPKfS0_Pfi)
        /*0044*/ 	.word	0x00000000
.L_11:


//--------------------- .nv.compat                --------------------------
	.section	.nv.compat,"",@"SHT_CUDA_COMPAT_INFO"
	.align	4
        /*0000*/ 	.byte	0x02, 0x09, 0x00, 0x00, 0x02, 0x02, 0x01, 0x00, 0x02, 0x05, 0x05, 0x00, 0x03, 0x07, 0x01, 0x01
        /*0010*/ 	.byte	0x02, 0x03, 0x00, 0x00, 0x02, 0x06, 0x01, 0x00, 0x04, 0x0b, 0x08, 0x00, 0x09, 0x00, 0x00, 0x00
        /*0020*/ 	.byte	0x00, 0x00, 0x00, 0x00


//--------------------- .nv.info._Z21addRoundingTowardZeroPKfS0_Pfi --------------------------
	.section	.nv.info._Z21addRoundingTowardZeroPKfS0_Pfi,"",@"SHT_CUDA_INFO"
	.sectionflags	@""
	.align	4


	//----- nvinfo : EIATTR_CUDA_API_VERSION
	.align		4
        /*0000*/ 	.byte	0x04, 0x37
        /*0002*/ 	.short	(.L_13 - .L_12)
.L_12:
        /*0004*/ 	.word	0x00000082


	//----- nvinfo : EIATTR_KPARAM_INFO
	.align		4
.L_13:
        /*0008*/ 	.byte	0x04, 0x17
        /*000a*/ 	.short	(.L_15 - .L_14)
.L_14:
        /*000c*/ 	.word	0x00000000
        /*0010*/ 	.short	0x0003
        /*0012*/ 	.short	0x0018
        /*0014*/ 	.byte	0x00, 0xf0, 0x11, 0x00


	//----- nvinfo : EIATTR_KPARAM_INFO
	.align		4
.L_15:
        /*0018*/ 	.byte	0x04, 0x17
        /*001a*/ 	.short	(.L_17 - .L_16)
.L_16:
        /*001c*/ 	.word	0x00000000
        /*0020*/ 	.short	0x0002
        /*0022*/ 	.short	0x0010
        /*0024*/ 	.byte	0x00, 0xf5, 0x21, 0x00


	//----- nvinfo : EIATTR_KPARAM_INFO
	.align		4
.L_17:
        /*0028*/ 	.byte	0x04, 0x17
        /*002a*/ 	.short	(.L_19 - .L_18)
.L_18:
        /*002c*/ 	.word	0x00000000
        /*0030*/ 	.short	0x0001
        /*0032*/ 	.short	0x0008
        /*0034*/ 	.byte	0x00, 0xf5, 0x21, 0x00


	//----- nvinfo : EIATTR_KPARAM_INFO
	.align		4
.L_19:
        /*0038*/ 	.byte	0x04, 0x17
        /*003a*/ 	.short	(.L_21 - .L_20)
.L_20:
        /*003c*/ 	.word	0x00000000
        /*0040*/ 	.short	0x0000
        /*0042*/ 	.short	0x0000
        /*0044*/ 	.byte	0x00, 0xf5, 0x21, 0x00


	//----- nvinfo : EIATTR_SPARSE_MMA_MASK
	.align		4
.L_21:
        /*0048*/ 	.byte	0x03, 0x50
        /*004a*/ 	.short	0x0000


	//----- nvinfo : EIATTR_MAXREG_COUNT
	.align		4
        /*004c*/ 	.byte	0x03, 0x1b
        /*004e*/ 	.short	0x00ff


	//----- nvinfo : EIATTR_MERCURY_ISA_VERSION
	.align		4
        /*0050*/ 	.byte	0x03, 0x5f
        /*0052*/ 	.short	0x0101


	//----- nvinfo : EIATTR_VRC_CTA_INIT_COUNT
	.align		4
        /*0054*/ 	.byte	0x02, 0x4a
	.zero		1
	.zero		1


	//----- nvinfo : EIATTR_EXIT_INSTR_OFFSETS
	.align		4
        /*0058*/ 	.byte	0x04, 0x1c
        /*005a*/ 	.short	(.L_23 - .L_22)


	//   ....[0]....
.L_22:
        /*005c*/ 	.word	0x00000070


	//   ....[1]....
        /*0060*/ 	.word	0x00000130


	//----- nvinfo : EIATTR_CBANK_PARAM_SIZE
	.align		4
.L_23:
        /*0064*/ 	.byte	0x03, 0x19
        /*0066*/ 	.short	0x001c


	//----- nvinfo : EIATTR_PARAM_CBANK
	.align		4
        /*0068*/ 	.byte	0x04, 0x0a
        /*006a*/ 	.short	(.L_25 - .L_24)
	.align		4
.L_24:
        /*006c*/ 	.word	index@(.nv.constant0._Z21addRoundingTowardZeroPKfS0_Pfi)
        /*0070*/ 	.short	0x0380
        /*0072*/ 	.short	0x001c


	//----- nvinfo : EIATTR_SW_WAR
	.align		4
.L_25:
        /*0074*/ 	.byte	0x04, 0x36
        /*0076*/ 	.short	(.L_27 - .L_26)
.L_26:
        /*0078*/ 	.word	0x00000008
.L_27:


//--------------------- .nv.info._Z18addDefaultRoundingPKfS0_Pfi --------------------------
	.section	.nv.info._Z18addDefaultRoundingPKfS0_Pfi,"",@"SHT_CUDA_INFO"
	.sectionflags	@""
	.align	4


	//----- nvinfo : EIATTR_CUDA_API_VERSION
	.align		4
        /*0000*/ 	.byte	0x04, 0x37
        /*0002*/ 	.short	(.L_29 - .L_28)
.L_28:
        /*0004*/ 	.word	0x00000082


	//----- nvinfo : EIATTR_KPARAM_INFO
	.align		4
.L_29:
        /*0008*/ 	.byte	0x04, 0x17
        /*000a*/ 	.short	(.L_31 - .L_30)
.L_30:
        /*000c*/ 	.word	0x00000000
        /*0010*/ 	.short	0x0003
        /*0012*/ 	.short	0x0018
        /*0014*/ 	.byte	0x00, 0xf0, 0x11, 0x00


	//----- nvinfo : EIATTR_KPARAM_INFO
	.align		4
.L_31:
        /*0018*/ 	.byte	0x04, 0x17
        /*001a*/ 	.short	(.L_33 - .L_32)
.L_32:
        /*001c*/ 	.word	0x00000000
        /*0020*/ 	.short	0x0002
        /*0022*/ 	.short	0x0010
        /*0024*/ 	.byte	0x00, 0xf5, 0x21, 0x00


	//----- nvinfo : EIATTR_KPARAM_INFO
	.align		4
.L_33:
        /*0028*/ 	.byte	0x04, 0x17
        /*002a*/ 	.short	(.L_35 - .L_34)
.L_34:
        /*002c*/ 	.word	0x00000000
        /*0030*/ 	.short	0x0001
        /*0032*/ 	.short	0x0008
        /*0034*/ 	.byte	0x00, 0xf5, 0x21, 0x00


	//----- nvinfo : EIATTR_KPARAM_INFO
	.align		4
.L_35:
        /*0038*/ 	.byte	0x04, 0x17
        /*003a*/ 	.short	(.L_37 - .L_36)
.L_36:
        /*003c*/ 	.word	0x00000000
        /*0040*/ 	.short	0x0000
        /*0042*/ 	.short	0x0000
        /*0044*/ 	.byte	0x00, 0xf5, 0x21, 0x00


	//----- nvinfo : EIATTR_SPARSE_MMA_MASK
	.align		4
.L_37:
        /*0048*/ 	.byte	0x03, 0x50
        /*004a*/ 	.short	0x0000


	//----- nvinfo : EIATTR_MAXREG_COUNT
	.align		4
        /*004c*/ 	.byte	0x03, 0x1b
        /*004e*/ 	.short	0x00ff


	//----- nvinfo : EIATTR_MERCURY_ISA_VERSION
	.align		4
        /*0050*/ 	.byte	0x03, 0x5f
        /*0052*/ 	.short	0x0101


	//----- nvinfo : EIATTR_VRC_CTA_INIT_COUNT
	.align		4
        /*0054*/ 	.byte	0x02, 0x4a
	.zero		1
	.zero		1


	//----- nvinfo : EIATTR_EXIT_INSTR_OFFSETS
	.align		4
        /*0058*/ 	.byte	0x04, 0x1c
        /*005a*/ 	.short	(.L_39 - .L_38)


	//   ....[0]....
.L_38:
        /*005c*/ 	.word	0x00000070


	//   ....[1]....
        /*0060*/ 	.word	0x00000130


	//----- nvinfo : EIATTR_CBANK_PARAM_SIZE
	.align		4
.L_39:
        /*0064*/ 	.byte	0x03, 0x19
        /*0066*/ 	.short	0x001c


	//----- nvinfo : EIATTR_PARAM_CBANK
	.align		4
        /*0068*/ 	.byte	0x04, 0x0a
        /*006a*/ 	.short	(.L_41 - .L_40)
	.align		4
.L_40:
        /*006c*/ 	.word	index@(.nv.constant0._Z18addDefaultRoundingPKfS0_Pfi)
        /*0070*/ 	.short	0x0380
        /*0072*/ 	.short	0x001c


	//----- nvinfo : EIATTR_SW_WAR
	.align		4
.L_41:
        /*0074*/ 	.byte	0x04, 0x36
        /*0076*/ 	.short	(.L_43 - .L_42)
.L_42:
        /*0078*/ 	.word	0x00000008
.L_43:


//--------------------- .nv.callgraph             --------------------------
	.section	.nv.callgraph,"",@"SHT_CUDA_CALLGRAPH"
	.align	4
	.sectionentsize	8
	.align		4
        /*0000*/ 	.word	0x00000000
	.align		4
        /*0004*/ 	.word	0xffffffff
	.align		4
        /*0008*/ 	.word	0x00000000
	.align		4
        /*000c*/ 	.word	0xfffffffe
	.align		4
        /*0010*/ 	.word	0x00000000
	.align		4
        /*0014*/ 	.word	0xfffffffd
	.align		4
        /*0018*/ 	.word	0x00000000
	.align		4
        /*001c*/ 	.word	0xfffffffc


//--------------------- .text._Z21addRoundingTowardZeroPKfS0_Pfi --------------------------
	.section	.text._Z21addRoundingTowardZeroPKfS0_Pfi,"ax",@progbits
	.align	128
        .global         _Z21addRoundingTowardZeroPKfS0_Pfi
        .type           _Z21addRoundingTowardZeroPKfS0_Pfi,@function
        .size           _Z21addRoundingTowardZeroPKfS0_Pfi,(.L_x_2 - _Z21addRoundingTowardZeroPKfS0_Pfi)
        .other          _Z21addRoundingTowardZeroPKfS0_Pfi,@"STO_CUDA_ENTRY STV_DEFAULT"
_Z21addRoundingTowardZeroPKfS0_Pfi:
.text._Z21addRoundingTowardZeroPKfS0_Pfi:
[----:B------:R-:W-:Y:S01]  /*0000*/  LDC R1, c[0x0][0x37c] ;  /* 0x0000df00ff017b82 */ /* 0x000fe20000000800 */
[----:B------:R-:W0:Y:S07]  /*0010*/  S2R R9, SR_TID.X ;  /* 0x0000000000097919 */ /* 0x000e2e0000002100 */
[----:B------:R-:W0:Y:S01]  /*0020*/  S2UR UR4, SR_CTAID.X ;  /* 0x00000000000479c3 */ /* 0x000e220000002500 */
[----:B------:R-:W1:Y:S07]  /*0030*/  LDCU UR5, c[0x0][0x398] ;  /* 0x00007300ff0577ac */ /* 0x000e6e0008000800 */
[----:B------:R-:W0:Y:S02]  /*0040*/  LDC R0, c[0x0][0x360] ;  /* 0x0000d800ff007b82 */ /* 0x000e240000000800 */
[----:B0-----:R-:W-:-:S05]  /*0050*/  IMAD R9, R0, UR4, R9 ;  /* 0x0000000400097c24 */ /* 0x001fca000f8e0209 */
[----:B-1----:R-:W-:-:S13]  /*0060*/  ISETP.GE.AND P0, PT, R9, UR5, PT ;  /* 0x0000000509007c0c */ /* 0x002fda000bf06270 */
[----:B------:R-:W-:Y:S05]  /*0070*/  @P0 EXIT ;  /* 0x000000000000094d */ /* 0x000fea0003800000 */
[----:B------:R-:W0:Y:S01]  /*0080*/  LDC.64 R2, c[0x0][0x380] ;  /* 0x0000e000ff027b82 */ /* 0x000e220000000a00 */
[----:B------:R-:W1:Y:S07]  /*0090*/  LDCU.64 UR4, c[0x0][0x358] ;  /* 0x00006b00ff0477ac */ /* 0x000e6e0008000a00 */
[----:B------:R-:W2:Y:S08]  /*00a0*/  LDC.64 R4, c[0x0][0x388] ;  /* 0x0000e200ff047b82 */ /* 0x000eb00000000a00 */
[----:B------:R-:W3:Y:S01]  /*00b0*/  LDC.64 R6, c[0x0][0x390] ;  /* 0x0000e400ff067b82 */ /* 0x000ee20000000a00 */
[----:B0-----:R-:W-:-:S06]  /*00c0*/  IMAD.WIDE R2, R9, 0x4, R2 ;  /* 0x0000000409027825 */ /* 0x001fcc00078e0202 */
[----:B-1----:R-:W4:Y:S01]  /*00d0*/  LDG.E R2, desc[UR4][R2.64] ;  /* 0x0000000402027981 */ /* 0x002f22000c1e1900 */
[----:B--2---:R-:W-:-:S06]  /*00e0*/  IMAD.WIDE R4, R9, 0x4, R4 ;  /* 0x0000000409047825 */ /* 0x004fcc00078e0204 */
[----:B------:R-:W4:Y:S01]  /*00f0*/  LDG.E R5, desc[UR4][R4.64] ;  /* 0x0000000404057981 */ /* 0x000f22000c1e1900 */
[----:B---3--:R-:W-:-:S04]  /*0100*/  IMAD.WIDE R6, R9, 0x4, R6 ;  /* 0x0000000409067825 */ /* 0x008fc800078e0206 */
[----:B----4-:R-:W-:-:S05]  /*0110*/  FADD.RZ R9, R2, R5 ;  /* 0x0000000502097221 */ /* 0x010fca000000c000 */
[----:B------:R-:W-:Y:S01]  /*0120*/  STG.E desc[UR4][R6.64], R9 ;  /* 0x0000000906007986 */ /* 0x000fe2000c101904 */
[----:B------:R-:W-:Y:S05]  /*0130*/  EXIT ;  /* 0x000000000000794d */ /* 0x000fea0003800000 */
.L_x_0:
[----:B------:R-:W-:-:S00]  /*0140*/  BRA `(.L_x_0) ;  /* 0xfffffffc00fc7947 */ /* 0x000fc0000383ffff */
[----:B------:R-:W-:-:S00]  /*0150*/  NOP ;  /* 0x0000000000007918 */ /* 0x000fc00000000000 */
        /* <DEDUP_REMOVED lines=10> */
.L_x_2:


//--------------------- .text._Z18addDefaultRoundingPKfS0_Pfi --------------------------
	.section	.text._Z18addDefaultRoundingPKfS0_Pfi,"ax",@progbits
	.align	128
        .global         _Z18addDefaultRoundingPKfS0_Pfi
        .type           _Z18addDefaultRoundingPKfS0_Pfi,@function
        .size           _Z18addDefaultRoundingPKfS0_Pfi,(.L_x_3 - _Z18addDefaultRoundingPKfS0_Pfi)
        .other          _Z18addDefaultRoundingPKfS0_Pfi,@"STO_CUDA_ENTRY STV_DEFAULT"
_Z18addDefaultRoundingPKfS0_Pfi:
.text._Z18addDefaultRoundingPKfS0_Pfi:
        /* <DEDUP_REMOVED lines=17> */
[----:B----4-:R-:W-:-:S05]  /*0110*/  FADD R9, R2, R5 ;  /* 0x0000000502097221 */ /* 0x010fca0000000000 */
[----:B------:R-:W-:Y:S01]  /*0120*/  STG.E desc[UR4][R6.64], R9 ;  /* 0x0000000906007986 */ /* 0x000fe2000c101904 */
[----:B------:R-:W-:Y:S05]  /*0130*/  EXIT ;  /* 0x000000000000794d */ /* 0x000fea0003800000 */
.L_x_1:
        /* <DEDUP_REMOVED lines=12> */
.L_x_3:


//--------------------- .nv.shared.reserved.0     --------------------------
	.section	.nv.shared.reserved.0,"aw",@nobits
	.weak		__nv_reservedSMEM_offset_0_alias
	.size		__nv_reservedSMEM_offset_0_alias, 0, 64
	.other		__nv_reservedSMEM_offset_0_alias,@"STO_CUDA_RESERVED_SHARED STV_DEFAULT"
__nv_reservedSMEM_offset_0_alias:
	.zero		0
	.zero		64


//--------------------- .nv.constant0._Z21addRoundingTowardZeroPKfS0_Pfi --------------------------
	.section	.nv.constant0._Z21addRoundingTowardZeroPKfS0_Pfi,"a",@progbits
	.sectionflags	@""
	.align	4
.nv.constant0._Z21addRoundingTowardZeroPKfS0_Pfi:
	.zero		924


//--------------------- .nv.constant0._Z18addDefaultRoundingPKfS0_Pfi --------------------------
	.section	.nv.constant0._Z18addDefaultRoundingPKfS0_Pfi,"a",@progbits
	.sectionflags	@""
	.align	4
.nv.constant0._Z18addDefaultRoundingPKfS0_Pfi:
	.zero		924


//--------------------- SYMBOLS --------------------------

	.type		.nv.reservedSmem.offset0,@object
	.size		.nv.reservedSmem.offset0,0x4
